	.headerflags	@"EF_CUDA_TEXMODE_UNIFIED EF_CUDA_64BIT_ADDRESS EF_CUDA_ACCELERATORS EF_CUDA_SM90 EF_CUDA_VIRTUAL_SM(EF_CUDA_SM90)"
	.elftype	@"ET_EXEC"


//--------------------- .nv.info                  --------------------------
	.section	.nv.info,"",@"SHT_CUDA_INFO"
	.align	4


	//----- nvinfo : EIATTR_REGCOUNT
	.align		4
        /*0000*/ 	.byte	0x04, 0x2f
        /*0002*/ 	.short	(.L_2 - .L_1)
	.align		4
.L_1:
        /*0004*/ 	.word	index@(triton_poi_fused_clamp_min_log_mul_0)
        /*0008*/ 	.word	0x00000010


	//----- nvinfo : EIATTR_MIN_STACK_SIZE
	.align		4
.L_2:
        /*000c*/ 	.byte	0x04, 0x12
        /*000e*/ 	.short	(.L_4 - .L_3)
	.align		4
.L_3:
        /*0010*/ 	.word	index@(triton_poi_fused_clamp_min_log_mul_0)
        /*0014*/ 	.word	0x00000000


	//----- nvinfo : EIATTR_FRAME_SIZE
	.align		4
.L_4:
        /*0018*/ 	.byte	0x04, 0x11
        /*001a*/ 	.short	(.L_6 - .L_5)
	.align		4
.L_5:
        /*001c*/ 	.word	index@(triton_poi_fused_clamp_min_log_mul_0)
        /*0020*/ 	.word	0x00000000


	//----- nvinfo : EIATTR_MIN_STACK_SIZE
	.align		4
.L_6:
        /*0024*/ 	.byte	0x04, 0x12
        /*0026*/ 	.short	(.L_8 - .L_7)
	.align		4
.L_7:
        /*0028*/ 	.word	index@(triton_poi_fused_clamp_min_log_mul_0)
        /*002c*/ 	.word	0x00000000
.L_8:


//--------------------- .nv.info.triton_poi_fused_clamp_min_log_mul_0 --------------------------
	.section	.nv.info.triton_poi_fused_clamp_min_log_mul_0,"",@"SHT_CUDA_INFO"
	.sectionflags	@""
	.align	4


	//----- nvinfo : EIATTR_CUDA_API_VERSION
	.align		4
        /*0000*/ 	.byte	0x04, 0x37
        /*0002*/ 	.short	(.L_10 - .L_9)
.L_9:
        /*0004*/ 	.word	0x0000007c


	//----- nvinfo : EIATTR_KPARAM_INFO
	.align		4
.L_10:
        /*0008*/ 	.byte	0x04, 0x17
        /*000a*/ 	.short	(.L_12 - .L_11)
.L_11:
        /*000c*/ 	.word	0x00000000
        /*0010*/ 	.short	0x0003
        /*0012*/ 	.short	0x0018
        /*0014*/ 	.byte	0x00, 0xf0, 0x11, 0x00


	//----- nvinfo : EIATTR_KPARAM_INFO
	.align		4
.L_12:
        /*0018*/ 	.byte	0x04, 0x17
        /*001a*/ 	.short	(.L_14 - .L_13)
.L_13:
        /*001c*/ 	.word	0x00000000
        /*0020*/ 	.short	0x0002
        /*0022*/ 	.short	0x0010
        /*0024*/ 	.byte	0x00, 0xf4, 0x21, 0x00


	//----- nvinfo : EIATTR_KPARAM_INFO
	.align		4
.L_14:
        /*0028*/ 	.byte	0x04, 0x17
        /*002a*/ 	.short	(.L_16 - .L_15)
.L_15:
        /*002c*/ 	.word	0x00000000
        /*0030*/ 	.short	0x0001
        /*0032*/ 	.short	0x0008
        /*0034*/ 	.byte	0x00, 0xf4, 0x21, 0x00


	//----- nvinfo : EIATTR_KPARAM_INFO
	.align		4
.L_16:
        /*0038*/ 	.byte	0x04, 0x17
        /*003a*/ 	.short	(.L_18 - .L_17)
.L_17:
        /*003c*/ 	.word	0x00000000
        /*0040*/ 	.short	0x0000
        /*0042*/ 	.short	0x0000
        /*0044*/ 	.byte	0x00, 0xf4, 0x21, 0x00


	//----- nvinfo : EIATTR_SPARSE_MMA_MASK
	.align		4
.L_18:
        /*0048*/ 	.byte	0x03, 0x50
        /*004a*/ 	.short	0x0000


	//----- nvinfo : EIATTR_MAXREG_COUNT
	.align		4
        /*004c*/ 	.byte	0x03, 0x1b
        /*004e*/ 	.short	0x00ff


	//----- nvinfo : EIATTR_EXIT_INSTR_OFFSETS
	.align		4
        /*0050*/ 	.byte	0x04, 0x1c
        /*0052*/ 	.short	(.L_20 - .L_19)


	//   ....[0]....
.L_19:
        /*0054*/ 	.word	0x000004f0


	//   ....[1]....
        /*0058*/ 	.word	0x00000510


	//----- nvinfo : EIATTR_REQNTID
	.align		4
.L_20:
        /*005c*/ 	.byte	0x04, 0x10
        /*005e*/ 	.short	(.L_22 - .L_21)
.L_21:
        /*0060*/ 	.word	0x00000080
        /*0064*/ 	.word	0x00000001
        /*0068*/ 	.word	0x00000001


	//----- nvinfo : EIATTR_CBANK_PARAM_SIZE
	.align		4
.L_22:
        /*006c*/ 	.byte	0x03, 0x19
        /*006e*/ 	.short	0x001c


	//----- nvinfo : EIATTR_PARAM_CBANK
	.align		4
        /*0070*/ 	.byte	0x04, 0x0a
        /*0072*/ 	.short	(.L_24 - .L_23)
	.align		4
.L_23:
        /*0074*/ 	.word	index@(.nv.constant0.triton_poi_fused_clamp_min_log_mul_0)
        /*0078*/ 	.short	0x0210
        /*007a*/ 	.short	0x001c


	//----- nvinfo : EIATTR_SW_WAR
	.align		4
.L_24:
        /*007c*/ 	.byte	0x04, 0x36
        /*007e*/ 	.short	(.L_26 - .L_25)
.L_25:
        /*0080*/ 	.word	0x00000008
.L_26:


//--------------------- .nv.callgraph             --------------------------
	.section	.nv.callgraph,"",@"SHT_CUDA_CALLGRAPH"
	.align	4
	.sectionentsize	8
	.align		4
        /*0000*/ 	.word	0x00000000
	.align		4
        /*0004*/ 	.word	0xffffffff
	.align		4
        /*0008*/ 	.word	0x00000000
	.align		4
        /*000c*/ 	.word	0xfffffffe
	.align		4
        /*0010*/ 	.word	0x00000000
	.align		4
        /*0014*/ 	.word	0xfffffffd
	.align		4
        /*0018*/ 	.word	0x00000000
	.align		4
        /*001c*/ 	.word	0xfffffffc


//--------------------- .nv.constant4             --------------------------
	.section	.nv.constant4,"a",@progbits
	.align	8
	.align		8
.nv.constant4:
        /*0000*/ 	.dword	_$_str


//--------------------- .text.triton_poi_fused_clamp_min_log_mul_0 --------------------------
	.section	.text.triton_poi_fused_clamp_min_log_mul_0,"ax",@progbits
	.align	128
        .global         triton_poi_fused_clamp_min_log_mul_0
        .type           triton_poi_fused_clamp_min_log_mul_0,@function
        .size           triton_poi_fused_clamp_min_log_mul_0,(.L_x_1 - triton_poi_fused_clamp_min_log_mul_0)
        .other          triton_poi_fused_clamp_min_log_mul_0,@"STO_CUDA_ENTRY STV_DEFAULT"
triton_poi_fused_clamp_min_log_mul_0:
.text.triton_poi_fused_clamp_min_log_mul_0:
[----:B------:R-:W0:Y:S02]  /*0000*/  LDC R1, c[0x0][0x28] ;  /* 0x00000a00ff017b82 */ /* 0x000e240000000800 */
[----:B------:R-:W1:Y:S01]  /*0010*/  S2R R0, SR_TID.X ;  /* 0x0000000000007919 */ /* 0x000e620000002100 */
[----:B------:R-:W2:Y:S01]  /*0020*/  LDC.64 R6, c[0x0][0x210] ;  /* 0x00008400ff067b82 */ /* 0x000ea20000000a00 */
[----:B------:R-:W-:Y:S01]  /*0030*/  ULDC.64 UR4, c[0x0][0x208] ;  /* 0x0000820000047ab9 */ /* 0x000fe20000000a00 */
[----:B------:R-:W3:Y:S06]  /*0040*/  S2R R3, SR_CTAID.X ;  /* 0x0000000000037919 */ /* 0x000eec0000002500 */
[----:B------:R-:W4:Y:S01]  /*0050*/  LDC.64 R8, c[0x0][0x218] ;  /* 0x00008600ff087b82 */ /* 0x000f220000000a00 */
[----:B------:R-:W-:Y:S01]  /*0060*/  CS2R R4, SRZ ;  /* 0x0000000000047805 */ /* 0x000fe2000001ff00 */
[----:B------:R-:W-:Y:S01]  /*0070*/  HFMA2.MMA R11, -RZ, RZ, 1.5048828125, 33.21875 ;  /* 0x3e055027ff0b7435 */ /* 0x000fe200000001ff */
[----:B------:R-:W-:Y:S01]  /*0080*/  ULDC.64 UR6, c[0x0][0x220] ;  /* 0x0000880000067ab9 */ /* 0x000fe20000000a00 */
[----:B-1----:R-:W-:-:S04]  /*0090*/  SHF.L.U32 R0, R0, 0x1, RZ ;  /* 0x0000000100007819 */ /* 0x002fc800000006ff */
[----:B------:R-:W-:-:S04]  /*00a0*/  LOP3.LUT R0, R0, 0xfe, RZ, 0xc0, !PT ;  /* 0x000000fe00007812 */ /* 0x000fc800078ec0ff */
[----:B---3--:R-:W-:Y:S02]  /*00b0*/  LEA R0, R3, R0, 0x8 ;  /* 0x0000000003007211 */ /* 0x008fe400078e40ff */
[----:B------:R-:W-:Y:S02]  /*00c0*/  CS2R R2, SRZ ;  /* 0x0000000000027805 */ /* 0x000fe4000001ff00 */
[C---:B------:R-:W-:Y:S01]  /*00d0*/  ISETP.GE.AND P0, PT, R0.reuse, 0x100, PT ;  /* 0x000001000000780c */ /* 0x040fe20003f06270 */
[----:B--2---:R-:W-:-:S12]  /*00e0*/  IMAD.WIDE R6, R0, 0x4, R6 ;  /* 0x0000000400067825 */ /* 0x004fd800078e0206 */
[----:B------:R-:W2:Y:S01]  /*00f0*/  @!P0 LDG.E.64 R2, desc[UR4][R6.64] ;  /* 0x0000000406028981 */ /* 0x000ea2000c1e1b00 */
[----:B----4-:R-:W-:-:S05]  /*0100*/  IMAD.WIDE R8, R0, 0x4, R8 ;  /* 0x0000000400087825 */ /* 0x010fca00078e0208 */
[----:B------:R1:W3:Y:S01]  /*0110*/  @!P0 LDG.E.64 R4, desc[UR4][R8.64] ;  /* 0x0000000408048981 */ /* 0x0002e2000c1e1b00 */
[C---:B--2---:R-:W-:Y:S02]  /*0120*/  FSETP.GT.AND P1, PT, R2.reuse, 9.9999997473787516356e-06, PT ;  /* 0x3727c5ac0200780b */ /* 0x044fe40003f24000 */
[C---:B------:R-:W-:Y:S02]  /*0130*/  FSETP.GT.AND P2, PT, R3.reuse, 9.9999997473787516356e-06, PT ;  /* 0x3727c5ac0300780b */ /* 0x040fe40003f44000 */
[----:B------:R-:W-:Y:S02]  /*0140*/  FSETP.NAN.AND P3, PT, R2, R2, PT ;  /* 0x000000020200720b */ /* 0x000fe40003f68000 */
[----:B------:R-:W-:-:S07]  /*0150*/  FSETP.NAN.AND P4, PT, R3, R3, PT ;  /* 0x000000030300720b */ /* 0x000fce0003f88000 */
[----:B------:R-:W-:Y:S02]  /*0160*/  @!P1 FSEL R2, R2, 9.9999997473787516356e-06, P3 ;  /* 0x3727c5ac02029808 */ /* 0x000fe40001800000 */
[----:B------:R-:W-:Y:S02]  /*0170*/  @!P2 FSEL R3, R3, 9.9999997473787516356e-06, P4 ;  /* 0x3727c5ac0303a808 */ /* 0x000fe40002000000 */
[----:B------:R-:W-:Y:S02]  /*0180*/  FSETP.GEU.AND P1, PT, R2, 1.175494350822287508e-38, PT ;  /* 0x008000000200780b */ /* 0x000fe40003f2e000 */
[----:B------:R-:W-:-:S11]  /*0190*/  FSETP.GEU.AND P2, PT, R3, 1.175494350822287508e-38, PT ;  /* 0x008000000300780b */ /* 0x000fd60003f4e000 */
[----:B------:R-:W-:Y:S02]  /*01a0*/  @!P1 FMUL R2, R2, 8388608 ;  /* 0x4b00000002029820 */ /* 0x000fe40000400000 */
[----:B------:R-:W-:-:S03]  /*01b0*/  @!P2 FMUL R3, R3, 8388608 ;  /* 0x4b0000000303a820 */ /* 0x000fc60000400000 */
[----:B-1----:R-:W-:Y:S02]  /*01c0*/  IADD3 R9, R2, -0x3f2aaaab, RZ ;  /* 0xc0d5555502097810 */ /* 0x002fe40007ffe0ff */
[----:B------:R-:W-:Y:S02]  /*01d0*/  IADD3 R8, R3, -0x3f2aaaab, RZ ;  /* 0xc0d5555503087810 */ /* 0x000fe40007ffe0ff */
[----:B------:R-:W-:Y:S02]  /*01e0*/  LOP3.LUT R9, R9, 0xff800000, RZ, 0xc0, !PT ;  /* 0xff80000009097812 */ /* 0x000fe400078ec0ff */
[----:B------:R-:W-:Y:S02]  /*01f0*/  LOP3.LUT R8, R8, 0xff800000, RZ, 0xc0, !PT ;  /* 0xff80000008087812 */ /* 0x000fe400078ec0ff */
[----:B------:R-:W-:Y:S02]  /*0200*/  IADD3 R7, R2, -R9, RZ ;  /* 0x8000000902077210 */ /* 0x000fe40007ffe0ff */
[----:B------:R-:W-:-:S02]  /*0210*/  IADD3 R6, R3, -R8, RZ ;  /* 0x8000000803067210 */ /* 0x000fc40007ffe0ff */
[----:B------:R-:W-:Y:S01]  /*0220*/  ISETP.GE.U32.AND P3, PT, R3, 0x7f800000, PT ;  /* 0x7f8000000300780c */ /* 0x000fe20003f66070 */
[----:B------:R-:W-:Y:S01]  /*0230*/  FADD R7, R7, -1 ;  /* 0xbf80000007077421 */ /* 0x000fe20000000000 */
[----:B------:R-:W-:Y:S01]  /*0240*/  I2FP.F32.S32 R9, R9 ;  /* 0x0000000900097245 */ /* 0x000fe20000201400 */
[----:B------:R-:W-:Y:S01]  /*0250*/  FADD R6, R6, -1 ;  /* 0xbf80000006067421 */ /* 0x000fe20000000000 */
[----:B------:R-:W-:Y:S01]  /*0260*/  I2FP.F32.S32 R8, R8 ;  /* 0x0000000800087245 */ /* 0x000fe20000201400 */
[CC--:B------:R-:W-:Y:S02]  /*0270*/  FFMA.FTZ R10, R7.reuse, -R11.reuse, 0.14084610342979431152 ;  /* 0x3e1039f6070a7423 */ /* 0x0c0fe4000001080b */
[C---:B------:R-:W-:Y:S02]  /*0280*/  FFMA.FTZ R11, R6.reuse, -R11, 0.14084610342979431152 ;  /* 0x3e1039f6060b7423 */ /* 0x040fe4000001080b */
[----:B------:R-:W-:Y:S02]  /*0290*/  FFMA.FTZ R10, R7, R10, -0.12148627638816833496 ;  /* 0xbdf8cdcc070a7423 */ /* 0x000fe4000001000a */
[----:B------:R-:W-:-:S02]  /*02a0*/  FFMA.FTZ R11, R6, R11, -0.12148627638816833496 ;  /* 0xbdf8cdcc060b7423 */ /* 0x000fc4000001000b */
[C---:B------:R-:W-:Y:S02]  /*02b0*/  FFMA.FTZ R10, R7.reuse, R10, 0.13980610668659210205 ;  /* 0x3e0f2955070a7423 */ /* 0x040fe4000001000a */
[C---:B------:R-:W-:Y:S02]  /*02c0*/  FFMA.FTZ R11, R6.reuse, R11, 0.13980610668659210205 ;  /* 0x3e0f2955060b7423 */ /* 0x040fe4000001000b */
[C---:B------:R-:W-:Y:S02]  /*02d0*/  FFMA.FTZ R10, R7.reuse, R10, -0.16684235632419586182 ;  /* 0xbe2ad8b9070a7423 */ /* 0x040fe4000001000a */
[C---:B------:R-:W-:Y:S02]  /*02e0*/  FFMA.FTZ R11, R6.reuse, R11, -0.16684235632419586182 ;  /* 0xbe2ad8b9060b7423 */ /* 0x040fe4000001000b */
[----:B------:R-:W-:Y:S02]  /*02f0*/  FFMA.FTZ R10, R7, R10, 0.20012299716472625732 ;  /* 0x3e4ced0b070a7423 */ /* 0x000fe4000001000a */
[----:B------:R-:W-:-:S02]  /*0300*/  FFMA.FTZ R11, R6, R11, 0.20012299716472625732 ;  /* 0x3e4ced0b060b7423 */ /* 0x000fc4000001000b */
[C---:B------:R-:W-:Y:S01]  /*0310*/  FFMA.FTZ R12, R7.reuse, R10, -0.24999669194221496582 ;  /* 0xbe7fff22070c7423 */ /* 0x040fe2000001000a */
[----:B------:R-:W-:Y:S01]  /*0320*/  FSEL R10, RZ, -23, P1 ;  /* 0xc1b80000ff0a7808 */ /* 0x000fe20000800000 */
[----:B------:R-:W-:Y:S01]  /*0330*/  FFMA.FTZ R13, R6, R11, -0.24999669194221496582 ;  /* 0xbe7fff22060d7423 */ /* 0x000fe2000001000b */
[----:B------:R-:W-:Y:S01]  /*0340*/  FSEL R11, RZ, -23, P2 ;  /* 0xc1b80000ff0b7808 */ /* 0x000fe20001000000 */
[----:B------:R-:W-:Y:S01]  /*0350*/  FFMA.FTZ R12, R7, R12, 0.33333182334899902344 ;  /* 0x3eaaaa78070c7423 */ /* 0x000fe2000001000c */
[----:B------:R-:W-:Y:S01]  /*0360*/  ISETP.GE.U32.AND P2, PT, R2, 0x7f800000, PT ;  /* 0x7f8000000200780c */ /* 0x000fe20003f46070 */
[----:B------:R-:W-:Y:S01]  /*0370*/  FFMA.FTZ R13, R6, R13, 0.33333182334899902344 ;  /* 0x3eaaaa78060d7423 */ /* 0x000fe2000001000d */
[----:B------:R-:W-:Y:S01]  /*0380*/  FFMA.FTZ R9, R9, 1.1920928955078125e-07, R10 ;  /* 0x3400000009097823 */ /* 0x000fe2000001000a */
[C---:B------:R-:W-:Y:S01]  /*0390*/  FFMA.FTZ R12, R7.reuse, R12, -0.5 ;  /* 0xbf000000070c7423 */ /* 0x040fe2000001000c */
[----:B------:R-:W-:Y:S01]  /*03a0*/  FFMA.FTZ R8, R8, 1.1920928955078125e-07, R11 ;  /* 0x3400000008087823 */ /* 0x000fe2000001000b */
[----:B------:R-:W-:Y:S01]  /*03b0*/  FFMA.FTZ R13, R6, R13, -0.5 ;  /* 0xbf000000060d7423 */ /* 0x000fe2000001000d */
[----:B------:R-:W-:Y:S01]  /*03c0*/  FSETP.NEU.AND P1, PT, R2, RZ, PT ;  /* 0x000000ff0200720b */ /* 0x000fe20003f2d000 */
[----:B------:R-:W-:-:S02]  /*03d0*/  FMUL R12, R7, R12 ;  /* 0x0000000c070c7220 */ /* 0x000fc40000400000 */
[C---:B------:R-:W-:Y:S02]  /*03e0*/  FMUL R13, R6.reuse, R13 ;  /* 0x0000000d060d7220 */ /* 0x040fe40000400000 */
[----:B------:R-:W-:Y:S02]  /*03f0*/  FFMA.FTZ R12, R7, R12, R7 ;  /* 0x0000000c070c7223 */ /* 0x000fe40000010007 */
[----:B------:R-:W-:Y:S01]  /*0400*/  FFMA.FTZ R13, R6, R13, R6 ;  /* 0x0000000d060d7223 */ /* 0x000fe20000010006 */
[----:B------:R-:W-:Y:S01]  /*0410*/  @P2 MOV R7, 0x7f800000 ;  /* 0x7f80000000072802 */ /* 0x000fe20000000f00 */
[----:B------:R-:W-:Y:S01]  /*0420*/  FFMA.FTZ R9, R9, 0.69314718246459960938, R12 ;  /* 0x3f31721809097823 */ /* 0x000fe2000001000c */
[----:B------:R-:W-:Y:S01]  /*0430*/  @P3 MOV R6, 0x7f800000 ;  /* 0x7f80000000063802 */ /* 0x000fe20000000f00 */
[----:B------:R-:W-:Y:S02]  /*0440*/  FFMA.FTZ R8, R8, 0.69314718246459960938, R13 ;  /* 0x3f31721808087823 */ /* 0x000fe4000001000d */
[----:B------:R-:W-:Y:S01]  /*0450*/  @P2 FFMA.FTZ R9, R2, R7, +INF ;  /* 0x7f80000002092423 */ /* 0x000fe20000010007 */
[C---:B------:R-:W-:Y:S01]  /*0460*/  FSETP.NEU.AND P2, PT, R3.reuse, RZ, PT ;  /* 0x000000ff0300720b */ /* 0x040fe20003f4d000 */
[----:B------:R-:W-:Y:S01]  /*0470*/  @P3 FFMA.FTZ R8, R3, R6, +INF ;  /* 0x7f80000003083423 */ /* 0x000fe20000010006 */
[----:B------:R-:W-:-:S02]  /*0480*/  SHF.R.S32.HI R3, RZ, 0x1f, R0 ;  /* 0x0000001fff037819 */ /* 0x000fc40000011400 */
[----:B------:R-:W-:Y:S02]  /*0490*/  LEA R2, P3, R0, UR6, 0x2 ;  /* 0x0000000600027c11 */ /* 0x000fe4000f8610ff */
[----:B------:R-:W-:Y:S02]  /*04a0*/  FSEL R9, R9, -INF , P1 ;  /* 0xff80000009097808 */ /* 0x000fe40000800000 */
[----:B------:R-:W-:Y:S02]  /*04b0*/  FSEL R8, R8, -INF , P2 ;  /* 0xff80000008087808 */ /* 0x000fe40001000000 */
[----:B------:R-:W-:Y:S01]  /*04c0*/  LEA.HI.X R3, R0, UR7, R3, 0x2, P3 ;  /* 0x0000000700037c11 */ /* 0x000fe200098f1403 */
[----:B---3--:R-:W-:Y:S02]  /*04d0*/  FMUL R4, R9, R4 ;  /* 0x0000000409047220 */ /* 0x008fe40000400000 */
[----:B------:R-:W-:Y:S01]  /*04e0*/  FMUL R5, R8, R5 ;  /* 0x0000000508057220 */ /* 0x000fe20000400000 */
[----:B------:R-:W-:Y:S06]  /*04f0*/  @P0 EXIT ;  /* 0x000000000000094d */ /* 0x000fec0003800000 */
[----:B------:R-:W-:Y:S01]  /*0500*/  STG.E.64 desc[UR4][R2.64], R4 ;  /* 0x0000000402007986 */ /* 0x000fe2000c101b04 */
[----:B------:R-:W-:Y:S05]  /*0510*/  EXIT ;  /* 0x000000000000794d */ /* 0x000fea0003800000 */
.L_x_0:
[----:B------:R-:W-:-:S00]  /*0520*/  BRA `(.L_x_0) ;  /* 0xfffffffc00fc7947 */ /* 0x000fc0000383ffff */
[----:B------:R-:W-:-:S00]  /*0530*/  NOP ;  /* 0x0000000000007918 */ /* 0x000fc00000000000 */
        /* <DEDUP_REMOVED lines=12> */
.L_x_1:


//--------------------- .nv.global.init           --------------------------
	.section	.nv.global.init,"aw",@progbits
.nv.global.init:
	.type		_$_str,@object
	.size		_$_str,(.L_0 - _$_str)
_$_str:
        /*0000*/ 	.byte	0x5f, 0x5f, 0x43, 0x55, 0x44, 0x41, 0x5f, 0x46, 0x54, 0x5a, 0x00
.L_0:


//--------------------- .nv.constant0.triton_poi_fused_clamp_min_log_mul_0 --------------------------
	.section	.nv.constant0.triton_poi_fused_clamp_min_log_mul_0,"a",@progbits
	.sectionflags	@""
	.align	4
.nv.constant0.triton_poi_fused_clamp_min_log_mul_0:
	.zero		556
